//
// Generated by NVIDIA NVVM Compiler
//
// Compiler Build ID: CL-36424714
// Cuda compilation tools, release 13.0, V13.0.88
// Based on NVVM 20.0.0
//

.version 9.0
.target sm_100
.address_size 64

	// .globl	_Z4shflPfi

.visible .entry _Z4shflPfi(
	.param .u64 .ptr .align 1 _Z4shflPfi_param_0,
	.param .u32 _Z4shflPfi_param_1
)
{
	.reg .pred 	%p<3>;
	.reg .b32 	%r<8>;
	.reg .b64 	%rd<5>;

	ld.param.u64 	%rd2, [_Z4shflPfi_param_0];
	ld.param.u32 	%r4, [_Z4shflPfi_param_1];
	cvta.to.global.u64 	%rd3, %rd2;
	mov.u32 	%r5, %tid.x;
	setp.ge.s32 	%p1, %r5, %r4;
	mul.wide.u32 	%rd4, %r5, 4;
	add.s64 	%rd1, %rd3, %rd4;
	mov.b32 	%r7, 0;
	@%p1 bra 	$L__BB0_2;
	ld.global.u32 	%r7, [%rd1];
$L__BB0_2:
	shfl.sync.down.b32	%r6|%p2, %r7, 4, 4127, -1;
	st.global.u32 	[%rd1], %r6;
	ret;

}


// ===== COMPILED SASS (sm_100) =====

	.target	sm_100

	.elftype	@"ET_EXEC"


//--------------------- .note.nv.tkinfo           --------------------------
	.section	.note.nv.tkinfo,"",@"SHT_NOTE"
	.sectionflags	@"SHF_NOTE_NV_TKINFO"
	.tkinfo
        /*0018*/ 	.word	0x00000002
        /*0030*/ 	.string	""
        /*0030*/ 	.string	"ptxas"
        /*0030*/ 	.string	"Cuda compilation tools, release 13.0, V13.0.88"
        /*0030*/ 	.string	"Build cuda_13.0.r13.0/compiler.36424714_0"
        /*0030*/ 	.string	"-arch sm_100 -m 64 "



//--------------------- .note.nv.cuinfo           --------------------------
	.section	.note.nv.cuinfo,"",@"SHT_NOTE"
	.sectionflags	@"SHF_NOTE_NV_CUINFO"
        /*0018*/ 	.short	0x0002
        /*001a*/ 	.short	0x0064
        /*001c*/ 	.short	0x0082
	.zero		2


//--------------------- .nv.info                  --------------------------
	.section	.nv.info,"",@"SHT_CUDA_INFO"
	.align	4


	//----- nvinfo : EIATTR_REGCOUNT
	.align		4
        /*0000*/ 	.byte	0x04, 0x2f
        /*0002*/ 	.short	(.L_1 - .L_0)
	.align		4
.L_0:
        /*0004*/ 	.word	index@(_Z4shflPfi)
        /*0008*/ 	.word	0x00000008


	//----- nvinfo : EIATTR_FRAME_SIZE
	.align		4
.L_1:
        /*000c*/ 	.byte	0x04, 0x11
        /*000e*/ 	.short	(.L_3 - .L_2)
	.align		4
.L_2:
        /*0010*/ 	.word	index@(_Z4shflPfi)
        /*0014*/ 	.word	0x00000000


	//----- nvinfo : EIATTR_MIN_STACK_SIZE
	.align		4
.L_3:
        /*0018*/ 	.byte	0x04, 0x12
        /*001a*/ 	.short	(.L_5 - .L_4)
	.align		4
.L_4:
        /*001c*/ 	.word	index@(_Z4shflPfi)
        /*0020*/ 	.word	0x00000000
.L_5:


//--------------------- .nv.compat                --------------------------
	.section	.nv.compat,"",@"SHT_CUDA_COMPAT_INFO"
	.align	4
        /*0000*/ 	.byte	0x02, 0x09, 0x00, 0x00, 0x02, 0x02, 0x01, 0x00, 0x02, 0x05, 0x05, 0x00, 0x03, 0x07, 0x01, 0x01
        /*0010*/ 	.byte	0x02, 0x03, 0x00, 0x00, 0x02, 0x06, 0x01, 0x00, 0x04, 0x0b, 0x08, 0x00, 0x09, 0x00, 0x00, 0x00
        /*0020*/ 	.byte	0x00, 0x00, 0x00, 0x00


//--------------------- .nv.info._Z4shflPfi       --------------------------
	.section	.nv.info._Z4shflPfi,"",@"SHT_CUDA_INFO"
	.sectionflags	@""
	.align	4


	//----- nvinfo : EIATTR_CUDA_API_VERSION
	.align		4
        /*0000*/ 	.byte	0x04, 0x37
        /*0002*/ 	.short	(.L_7 - .L_6)
.L_6:
        /*0004*/ 	.word	0x00000082


	//----- nvinfo : EIATTR_KPARAM_INFO
	.align		4
.L_7:
        /*0008*/ 	.byte	0x04, 0x17
        /*000a*/ 	.short	(.L_9 - .L_8)
.L_8:
        /*000c*/ 	.word	0x00000000
        /*0010*/ 	.short	0x0001
        /*0012*/ 	.short	0x0008
        /*0014*/ 	.byte	0x00, 0xf0, 0x11, 0x00


	//----- nvinfo : EIATTR_KPARAM_INFO
	.align		4
.L_9:
        /*0018*/ 	.byte	0x04, 0x17
        /*001a*/ 	.short	(.L_11 - .L_10)
.L_10:
        /*001c*/ 	.word	0x00000000
        /*0020*/ 	.short	0x0000
        /*0022*/ 	.short	0x0000
        /*0024*/ 	.byte	0x00, 0xf5, 0x21, 0x00


	//----- nvinfo : EIATTR_SPARSE_MMA_MASK
	.align		4
.L_11:
        /*0028*/ 	.byte	0x03, 0x50
        /*002a*/ 	.short	0x0000


	//----- nvinfo : EIATTR_MAXREG_COUNT
	.align		4
        /*002c*/ 	.byte	0x03, 0x1b
        /*002e*/ 	.short	0x00ff


	//----- nvinfo : EIATTR_MERCURY_ISA_VERSION
	.align		4
        /*0030*/ 	.byte	0x03, 0x5f
        /*0032*/ 	.short	0x0101


	//----- nvinfo : EIATTR_COOP_GROUP_MASK_REGIDS
	.align		4
        /*0034*/ 	.byte	0x04, 0x29
        /*0036*/ 	.short	(.L_13 - .L_12)


	//   ....[0]....
.L_12:
        /*0038*/ 	.word	0xffffffff


	//----- nvinfo : EIATTR_COOP_GROUP_INSTR_OFFSETS
	.align		4
.L_13:
        /*003c*/ 	.byte	0x04, 0x28
        /*003e*/ 	.short	(.L_15 - .L_14)


	//   ....[0]....
.L_14:
        /*0040*/ 	.word	0x000000c0


	//----- nvinfo : EIATTR_VRC_CTA_INIT_COUNT
	.align		4
.L_15:
        /*0044*/ 	.byte	0x02, 0x4a
	.zero		1
	.zero		1


	//----- nvinfo : EIATTR_EXIT_INSTR_OFFSETS
	.align		4
        /*0048*/ 	.byte	0x04, 0x1c
        /*004a*/ 	.short	(.L_17 - .L_16)


	//   ....[0]....
.L_16:
        /*004c*/ 	.word	0x000000e0


	//----- nvinfo : EIATTR_CRS_STACK_SIZE
	.align		4
.L_17:
        /*0050*/ 	.byte	0x04, 0x1e
        /*0052*/ 	.short	(.L_19 - .L_18)
.L_18:
        /*0054*/ 	.word	0x00000000


	//----- nvinfo : EIATTR_CBANK_PARAM_SIZE
	.align		4
.L_19:
        /*0058*/ 	.byte	0x03, 0x19
        /*005a*/ 	.short	0x000c


	//----- nvinfo : EIATTR_PARAM_CBANK
	.align		4
        /*005c*/ 	.byte	0x04, 0x0a
        /*005e*/ 	.short	(.L_21 - .L_20)
	.align		4
.L_20:
        /*0060*/ 	.word	index@(.nv.constant0._Z4shflPfi)
        /*0064*/ 	.short	0x0380
        /*0066*/ 	.short	0x000c


	//----- nvinfo : EIATTR_SW_WAR
	.align		4
.L_21:
        /*0068*/ 	.byte	0x04, 0x36
        /*006a*/ 	.short	(.L_23 - .L_22)
.L_22:
        /*006c*/ 	.word	0x00000008
.L_23:


//--------------------- .nv.callgraph             --------------------------
	.section	.nv.callgraph,"",@"SHT_CUDA_CALLGRAPH"
	.align	4
	.sectionentsize	8
	.align		4
        /*0000*/ 	.word	0x00000000
	.align		4
        /*0004*/ 	.word	0xffffffff
	.align		4
        /*0008*/ 	.word	0x00000000
	.align		4
        /*000c*/ 	.word	0xfffffffe
	.align		4
        /*0010*/ 	.word	0x00000000
	.align		4
        /*0014*/ 	.word	0xfffffffd
	.align		4
        /*0018*/ 	.word	0x00000000
	.align		4
        /*001c*/ 	.word	0xfffffffc


//--------------------- .text._Z4shflPfi          --------------------------
	.section	.text._Z4shflPfi,"ax",@progbits
	.align	128
        .global         _Z4shflPfi
        .type           _Z4shflPfi,@function
        .size           _Z4shflPfi,(.L_x_3 - _Z4shflPfi)
        .other          _Z4shflPfi,@"STO_CUDA_ENTRY STV_DEFAULT"
_Z4shflPfi:
.text._Z4shflPfi:
[----:B------:R-:W-:Y:S01]  /*0000*/  LDC R1, c[0x0][0x37c] ;  /* 0x0000df00ff017b82 */ /* 0x000fe20000000800 */
[----:B------:R-:W0:Y:S01]  /*0010*/  S2R R5, SR_TID.X ;  /* 0x0000000000057919 */ /* 0x000e220000002100 */
[----:B------:R-:W0:Y:S06]  /*0020*/  LDCU UR4, c[0x0][0x388] ;  /* 0x00007100ff0477ac */ /* 0x000e2c0008000800 */
[----:B------:R-:W1:Y:S01]  /*0030*/  LDC.64 R2, c[0x0][0x380] ;  /* 0x0000e000ff027b82 */ /* 0x000e620000000a00 */
[----:B------:R-:W-:Y:S01]  /*0040*/  BSSY.RECONVERGENT B0, `(.L_x_0) ;  /* 0x0000007000007945 */ /* 0x000fe20003800200 */
[----:B------:R-:W-:Y:S01]  /*0050*/  HFMA2 R0, -RZ, RZ, 0, 0 ;  /* 0x00000000ff007431 */ /* 0x000fe200000001ff */
[C---:B0-----:R-:W-:Y:S01]  /*0060*/  ISETP.GE.AND P0, PT, R5.reuse, UR4, PT ;  /* 0x0000000405007c0c */ /* 0x041fe2000bf06270 */
[----:B------:R-:W0:Y:S01]  /*0070*/  LDCU.64 UR4, c[0x0][0x358] ;  /* 0x00006b00ff0477ac */ /* 0x000e220008000a00 */
[----:B-1----:R-:W-:-:S11]  /*0080*/  IMAD.WIDE.U32 R2, R5, 0x4, R2 ;  /* 0x0000000405027825 */ /* 0x002fd600078e0002 */
[----:B0-----:R-:W-:Y:S05]  /*0090*/  @P0 BRA `(.L_x_1) ;  /* 0x0000000000040947 */ /* 0x001fea0003800000 */
[----:B------:R0:W5:Y:S02]  /*00a0*/  LDG.E R0, desc[UR4][R2.64] ;  /* 0x0000000402007981 */ /* 0x000164000c1e1900 */
.L_x_1:
[----:B------:R-:W-:Y:S05]  /*00b0*/  BSYNC.RECONVERGENT B0 ;  /* 0x0000000000007941 */ /* 0x000fea0003800200 */
.L_x_0:
[----:B-----5:R-:W1:Y:S04]  /*00c0*/  SHFL.DOWN PT, R5, R0, 0x4, 0x101f ;  /* 0x08901f0000057f89 */ /* 0x020e6800000e0000 */
[----:B-1----:R-:W-:Y:S01]  /*00d0*/  STG.E desc[UR4][R2.64], R5 ;  /* 0x0000000502007986 */ /* 0x002fe2000c101904 */
[----:B------:R-:W-:Y:S05]  /*00e0*/  EXIT ;  /* 0x000000000000794d */ /* 0x000fea0003800000 */
.L_x_2:
[----:B------:R-:W-:-:S00]  /*00f0*/  BRA `(.L_x_2) ;  /* 0xfffffffc00fc7947 */ /* 0x000fc0000383ffff */
[----:B------:R-:W-:-:S00]  /*0100*/  NOP ;  /* 0x0000000000007918 */ /* 0x000fc00000000000 */
[----:B------:R-:W-:-:S00]  /*0110*/  NOP ;  /* 0x0000000000007918 */ /* 0x000fc00000000000 */
[----:B------:R-:W-:-:S00]  /*0120*/  NOP ;  /* 0x0000000000007918 */ /* 0x000fc00000000000 */
[----:B------:R-:W-:-:S00]  /*0130*/  NOP ;  /* 0x0000000000007918 */ /* 0x000fc00000000000 */
[----:B------:R-:W-:-:S00]  /*0140*/  NOP ;  /* 0x0000000000007918 */ /* 0x000fc00000000000 */
[----:B------:R-:W-:-:S00]  /*0150*/  NOP ;  /* 0x0000000000007918 */ /* 0x000fc00000000000 */
[----:B------:R-:W-:-:S00]  /*0160*/  NOP ;  /* 0x0000000000007918 */ /* 0x000fc00000000000 */
[----:B------:R-:W-:-:S00]  /*0170*/  NOP ;  /* 0x0000000000007918 */ /* 0x000fc00000000000 */
.L_x_3:


//--------------------- .nv.shared.reserved.0     --------------------------
	.section	.nv.shared.reserved.0,"aw",@nobits
	.weak		__nv_reservedSMEM_offset_0_alias
	.size		__nv_reservedSMEM_offset_0_alias, 0, 64
	.other		__nv_reservedSMEM_offset_0_alias,@"STO_CUDA_RESERVED_SHARED STV_DEFAULT"
__nv_reservedSMEM_offset_0_alias:
	.zero		0
	.zero		64


//--------------------- .nv.constant0._Z4shflPfi  --------------------------
	.section	.nv.constant0._Z4shflPfi,"a",@progbits
	.sectionflags	@""
	.align	4
.nv.constant0._Z4shflPfi:
	.zero		908


//--------------------- SYMBOLS --------------------------

	.type		.nv.reservedSmem.offset0,@object
	.size		.nv.reservedSmem.offset0,0x4
